//
// Generated by NVIDIA NVVM Compiler
//
// Compiler Build ID: CL-36424714
// Cuda compilation tools, release 13.0, V13.0.88
// Based on NVVM 20.0.0
//

.version 9.0
.target sm_100
.address_size 64

	// .globl	_Z3sumdPdd
.extern .shared .align 16 .b8 sdata[];

.visible .entry _Z3sumdPdd(
	.param .f64 _Z3sumdPdd_param_0,
	.param .u64 .ptr .align 1 _Z3sumdPdd_param_1,
	.param .f64 _Z3sumdPdd_param_2
)
{
	.reg .pred 	%p<4>;
	.reg .b32 	%r<20>;
	.reg .b64 	%rd<5>;
	.reg .b64 	%fd<6>;

	ld.param.u64 	%rd1, [_Z3sumdPdd_param_1];
	ld.param.f64 	%fd1, [_Z3sumdPdd_param_2];
	cvta.to.global.u64 	%rd2, %rd1;
	mov.u32 	%r6, %tid.x;
	mov.u32 	%r7, %tid.y;
	cvt.rn.f64.u32 	%fd2, %r7;
	cvt.rn.f64.u32 	%fd3, %r6;
	fma.rn.f64 	%fd4, %fd1, %fd2, %fd3;
	cvt.rzi.s32.f64 	%r1, %fd4;
	mul.wide.s32 	%rd3, %r1, 8;
	add.s64 	%rd4, %rd2, %rd3;
	ld.global.f64 	%fd5, [%rd4];
	cvt.rzi.s32.f64 	%r8, %fd5;
	shl.b32 	%r9, %r1, 2;
	mov.u32 	%r10, sdata;
	add.s32 	%r2, %r10, %r9;
	st.shared.u32 	[%r2], %r8;
	bar.sync 	0;
	mov.u32 	%r3, %ntid.x;
	setp.lt.u32 	%p1, %r3, 2;
	@%p1 bra 	$L__BB0_5;
	mov.b32 	%r19, 1;
$L__BB0_2:
	shl.b32 	%r5, %r19, 1;
	add.s32 	%r12, %r5, -1;
	and.b32  	%r13, %r12, %r1;
	setp.ne.s32 	%p2, %r13, 0;
	@%p2 bra 	$L__BB0_4;
	shl.b32 	%r14, %r19, 2;
	add.s32 	%r15, %r2, %r14;
	ld.shared.u32 	%r16, [%r15];
	ld.shared.u32 	%r17, [%r2];
	add.s32 	%r18, %r17, %r16;
	st.shared.u32 	[%r2], %r18;
$L__BB0_4:
	bar.sync 	0;
	setp.lt.u32 	%p3, %r5, %r3;
	mov.u32 	%r19, %r5;
	@%p3 bra 	$L__BB0_2;
$L__BB0_5:
	ret;

}


// ===== COMPILED SASS (sm_100) =====

	.target	sm_100

	.elftype	@"ET_EXEC"


//--------------------- .note.nv.tkinfo           --------------------------
	.section	.note.nv.tkinfo,"",@"SHT_NOTE"
	.sectionflags	@"SHF_NOTE_NV_TKINFO"
	.tkinfo
        /*0018*/ 	.word	0x00000002
        /*0030*/ 	.string	""
        /*0030*/ 	.string	"ptxas"
        /*0030*/ 	.string	"Cuda compilation tools, release 13.0, V13.0.88"
        /*0030*/ 	.string	"Build cuda_13.0.r13.0/compiler.36424714_0"
        /*0030*/ 	.string	"-arch sm_100 -m 64 "



//--------------------- .note.nv.cuinfo           --------------------------
	.section	.note.nv.cuinfo,"",@"SHT_NOTE"
	.sectionflags	@"SHF_NOTE_NV_CUINFO"
        /*0018*/ 	.short	0x0002
        /*001a*/ 	.short	0x0064
        /*001c*/ 	.short	0x0082
	.zero		2


//--------------------- .nv.info                  --------------------------
	.section	.nv.info,"",@"SHT_CUDA_INFO"
	.align	4


	//----- nvinfo : EIATTR_REGCOUNT
	.align		4
        /*0000*/ 	.byte	0x04, 0x2f
        /*0002*/ 	.short	(.L_1 - .L_0)
	.align		4
.L_0:
        /*0004*/ 	.word	index@(_Z3sumdPdd)
        /*0008*/ 	.word	0x0000000c


	//----- nvinfo : EIATTR_FRAME_SIZE
	.align		4
.L_1:
        /*000c*/ 	.byte	0x04, 0x11
        /*000e*/ 	.short	(.L_3 - .L_2)
	.align		4
.L_2:
        /*0010*/ 	.word	index@(_Z3sumdPdd)
        /*0014*/ 	.word	0x00000000


	//----- nvinfo : EIATTR_MIN_STACK_SIZE
	.align		4
.L_3:
        /*0018*/ 	.byte	0x04, 0x12
        /*001a*/ 	.short	(.L_5 - .L_4)
	.align		4
.L_4:
        /*001c*/ 	.word	index@(_Z3sumdPdd)
        /*0020*/ 	.word	0x00000000
.L_5:


//--------------------- .nv.compat                --------------------------
	.section	.nv.compat,"",@"SHT_CUDA_COMPAT_INFO"
	.align	4
        /*0000*/ 	.byte	0x02, 0x09, 0x00, 0x00, 0x02, 0x02, 0x01, 0x00, 0x02, 0x05, 0x05, 0x00, 0x03, 0x07, 0x01, 0x01
        /*0010*/ 	.byte	0x02, 0x03, 0x00, 0x00, 0x02, 0x06, 0x01, 0x00, 0x04, 0x0b, 0x08, 0x00, 0x01, 0x00, 0x00, 0x00
        /*0020*/ 	.byte	0x00, 0x00, 0x00, 0x00


//--------------------- .nv.info._Z3sumdPdd       --------------------------
	.section	.nv.info._Z3sumdPdd,"",@"SHT_CUDA_INFO"
	.sectionflags	@""
	.align	4


	//----- nvinfo : EIATTR_CUDA_API_VERSION
	.align		4
        /*0000*/ 	.byte	0x04, 0x37
        /*0002*/ 	.short	(.L_7 - .L_6)
.L_6:
        /*0004*/ 	.word	0x00000082


	//----- nvinfo : EIATTR_KPARAM_INFO
	.align		4
.L_7:
        /*0008*/ 	.byte	0x04, 0x17
        /*000a*/ 	.short	(.L_9 - .L_8)
.L_8:
        /*000c*/ 	.word	0x00000000
        /*0010*/ 	.short	0x0002
        /*0012*/ 	.short	0x0010
        /*0014*/ 	.byte	0x00, 0xf0, 0x21, 0x00


	//----- nvinfo : EIATTR_KPARAM_INFO
	.align		4
.L_9:
        /*0018*/ 	.byte	0x04, 0x17
        /*001a*/ 	.short	(.L_11 - .L_10)
.L_10:
        /*001c*/ 	.word	0x00000000
        /*0020*/ 	.short	0x0001
        /*0022*/ 	.short	0x0008
        /*0024*/ 	.byte	0x00, 0xf5, 0x21, 0x00


	//----- nvinfo : EIATTR_KPARAM_INFO
	.align		4
.L_11:
        /*0028*/ 	.byte	0x04, 0x17
        /*002a*/ 	.short	(.L_13 - .L_12)
.L_12:
        /*002c*/ 	.word	0x00000000
        /*0030*/ 	.short	0x0000
        /*0032*/ 	.short	0x0000
        /*0034*/ 	.byte	0x00, 0xf0, 0x21, 0x00


	//----- nvinfo : EIATTR_SPARSE_MMA_MASK
	.align		4
.L_13:
        /*0038*/ 	.byte	0x03, 0x50
        /*003a*/ 	.short	0x0000


	//----- nvinfo : EIATTR_MAXREG_COUNT
	.align		4
        /*003c*/ 	.byte	0x03, 0x1b
        /*003e*/ 	.short	0x00ff


	//----- nvinfo : EIATTR_NUM_BARRIERS
	.align		4
        /*0040*/ 	.byte	0x02, 0x4c
        /*0042*/ 	.byte	0x01
	.zero		1


	//----- nvinfo : EIATTR_MERCURY_ISA_VERSION
	.align		4
        /*0044*/ 	.byte	0x03, 0x5f
        /*0046*/ 	.short	0x0101


	//----- nvinfo : EIATTR_VRC_CTA_INIT_COUNT
	.align		4
        /*0048*/ 	.byte	0x02, 0x4a
	.zero		1
	.zero		1


	//----- nvinfo : EIATTR_EXIT_INSTR_OFFSETS
	.align		4
        /*004c*/ 	.byte	0x04, 0x1c
        /*004e*/ 	.short	(.L_15 - .L_14)


	//   ....[0]....
.L_14:
        /*0050*/ 	.word	0x00000150


	//   ....[1]....
        /*0054*/ 	.word	0x00000230


	//----- nvinfo : EIATTR_CBANK_PARAM_SIZE
	.align		4
.L_15:
        /*0058*/ 	.byte	0x03, 0x19
        /*005a*/ 	.short	0x0018


	//----- nvinfo : EIATTR_PARAM_CBANK
	.align		4
        /*005c*/ 	.byte	0x04, 0x0a
        /*005e*/ 	.short	(.L_17 - .L_16)
	.align		4
.L_16:
        /*0060*/ 	.word	index@(.nv.constant0._Z3sumdPdd)
        /*0064*/ 	.short	0x0380
        /*0066*/ 	.short	0x0018


	//----- nvinfo : EIATTR_SW_WAR
	.align		4
.L_17:
        /*0068*/ 	.byte	0x04, 0x36
        /*006a*/ 	.short	(.L_19 - .L_18)
.L_18:
        /*006c*/ 	.word	0x00000008
.L_19:


//--------------------- .nv.callgraph             --------------------------
	.section	.nv.callgraph,"",@"SHT_CUDA_CALLGRAPH"
	.align	4
	.sectionentsize	8
	.align		4
        /*0000*/ 	.word	0x00000000
	.align		4
        /*0004*/ 	.word	0xffffffff
	.align		4
        /*0008*/ 	.word	0x00000000
	.align		4
        /*000c*/ 	.word	0xfffffffe
	.align		4
        /*0010*/ 	.word	0x00000000
	.align		4
        /*0014*/ 	.word	0xfffffffd
	.align		4
        /*0018*/ 	.word	0x00000000
	.align		4
        /*001c*/ 	.word	0xfffffffc


//--------------------- .text._Z3sumdPdd          --------------------------
	.section	.text._Z3sumdPdd,"ax",@progbits
	.align	128
        .global         _Z3sumdPdd
        .type           _Z3sumdPdd,@function
        .size           _Z3sumdPdd,(.L_x_2 - _Z3sumdPdd)
        .other          _Z3sumdPdd,@"STO_CUDA_ENTRY STV_DEFAULT"
_Z3sumdPdd:
.text._Z3sumdPdd:
[----:B------:R-:W-:Y:S01]  /*0000*/  LDC R1, c[0x0][0x37c] ;  /* 0x0000df00ff017b82 */ /* 0x000fe20000000800 */
[----:B------:R-:W0:Y:S01]  /*0010*/  S2R R0, SR_TID.Y ;  /* 0x0000000000007919 */ /* 0x000e220000002200 */
[----:B------:R-:W1:Y:S06]  /*0020*/  LDCU.64 UR4, c[0x0][0x390] ;  /* 0x00007200ff0477ac */ /* 0x000e6c0008000a00 */
[----:B------:R-:W2:Y:S01]  /*0030*/  LDC.64 R6, c[0x0][0x388] ;  /* 0x0000e200ff067b82 */ /* 0x000ea20000000a00 */
[----:B------:R-:W3:Y:S01]  /*0040*/  S2R R8, SR_TID.X ;  /* 0x0000000000087919 */ /* 0x000ee20000002100 */
[----:B0-----:R-:W-:Y:S08]  /*0050*/  I2F.F64.U32 R2, R0 ;  /* 0x0000000000027312 */ /* 0x001ff00000201800 */
[----:B---3--:R-:W1:Y:S02]  /*0060*/  I2F.F64.U32 R4, R8 ;  /* 0x0000000800047312 */ /* 0x008e640000201800 */
[----:B-1----:R-:W-:Y:S01]  /*0070*/  DFMA R2, R2, UR4, R4 ;  /* 0x0000000402027c2b */ /* 0x002fe20008000004 */
[----:B------:R-:W0:Y:S09]  /*0080*/  LDCU.64 UR4, c[0x0][0x358] ;  /* 0x00006b00ff0477ac */ /* 0x000e320008000a00 */
[----:B------:R-:W2:Y:S02]  /*0090*/  F2I.F64.TRUNC R3, R2 ;  /* 0x0000000200037311 */ /* 0x000ea4000030d100 */
[----:B--2---:R-:W-:-:S06]  /*00a0*/  IMAD.WIDE R4, R3, 0x8, R6 ;  /* 0x0000000803047825 */ /* 0x004fcc00078e0206 */
[----:B0-----:R-:W2:Y:S01]  /*00b0*/  LDG.E.64 R4, desc[UR4][R4.64] ;  /* 0x0000000404047981 */ /* 0x001ea2000c1e1b00 */
[----:B------:R-:W0:Y:S01]  /*00c0*/  S2UR UR5, SR_CgaCtaId ;  /* 0x00000000000579c3 */ /* 0x000e220000008800 */
[----:B------:R-:W-:-:S07]  /*00d0*/  UMOV UR4, 0x400 ;  /* 0x0000040000047882 */ /* 0x000fce0000000000 */
[----:B------:R-:W1:Y:S01]  /*00e0*/  LDC R6, c[0x0][0x360] ;  /* 0x0000d800ff067b82 */ /* 0x000e620000000800 */
[----:B0-----:R-:W-:-:S06]  /*00f0*/  ULEA UR4, UR5, UR4, 0x18 ;  /* 0x0000000405047291 */ /* 0x001fcc000f8ec0ff */
[----:B------:R-:W-:Y:S02]  /*0100*/  LEA R7, R3, UR4, 0x2 ;  /* 0x0000000403077c11 */ /* 0x000fe4000f8e10ff */
[----:B-1----:R-:W-:Y:S01]  /*0110*/  ISETP.GE.U32.AND P0, PT, R6, 0x2, PT ;  /* 0x000000020600780c */ /* 0x002fe20003f06070 */
[----:B--2---:R-:W0:Y:S02]  /*0120*/  F2I.F64.TRUNC R0, R4 ;  /* 0x0000000400007311 */ /* 0x004e24000030d100 */
[----:B0-----:R0:W-:Y:S01]  /*0130*/  STS [R7], R0 ;  /* 0x0000000007007388 */ /* 0x0011e20000000800 */
[----:B------:R-:W-:Y:S09]  /*0140*/  BAR.SYNC.DEFER_BLOCKING 0x0 ;  /* 0x0000000000007b1d */ /* 0x000ff20000010000 */
[----:B------:R-:W-:Y:S05]  /*0150*/  @!P0 EXIT ;  /* 0x000000000000894d */ /* 0x000fea0003800000 */
[----:B0-----:R-:W-:-:S07]  /*0160*/  IMAD.MOV.U32 R0, RZ, RZ, 0x1 ;  /* 0x00000001ff007424 */ /* 0x001fce00078e00ff */
.L_x_0:
[----:B------:R-:W-:-:S05]  /*0170*/  IMAD.SHL.U32 R9, R0, 0x2, RZ ;  /* 0x0000000200097824 */ /* 0x000fca00078e00ff */
[----:B------:R-:W-:-:S04]  /*0180*/  IADD3 R2, PT, PT, R9, -0x1, RZ ;  /* 0xffffffff09027810 */ /* 0x000fc80007ffe0ff */
[----:B------:R-:W-:-:S13]  /*0190*/  LOP3.LUT P0, RZ, R2, R3, RZ, 0xc0, !PT ;  /* 0x0000000302ff7212 */ /* 0x000fda000780c0ff */
[----:B------:R-:W-:Y:S01]  /*01a0*/  @!P0 IMAD R2, R0, 0x4, R7 ;  /* 0x0000000400028824 */ /* 0x000fe200078e0207 */
[----:B------:R-:W-:Y:S01]  /*01b0*/  @!P0 LDS R5, [R7] ;  /* 0x0000000007058984 */ /* 0x000fe20000000800 */
[----:B------:R-:W-:-:S04]  /*01c0*/  IMAD.MOV.U32 R0, RZ, RZ, R9 ;  /* 0x000000ffff007224 */ /* 0x000fc800078e0009 */
[----:B------:R-:W0:Y:S02]  /*01d0*/  @!P0 LDS R2, [R2] ;  /* 0x0000000002028984 */ /* 0x000e240000000800 */
[----:B0-----:R-:W-:-:S05]  /*01e0*/  @!P0 IADD3 R4, PT, PT, R2, R5, RZ ;  /* 0x0000000502048210 */ /* 0x001fca0007ffe0ff */
[----:B------:R0:W-:Y:S01]  /*01f0*/  @!P0 STS [R7], R4 ;  /* 0x0000000407008388 */ /* 0x0001e20000000800 */
[----:B------:R-:W-:Y:S01]  /*0200*/  BAR.SYNC.DEFER_BLOCKING 0x0 ;  /* 0x0000000000007b1d */ /* 0x000fe20000010000 */
[----:B------:R-:W-:-:S13]  /*0210*/  ISETP.GE.U32.AND P0, PT, R9, R6, PT ;  /* 0x000000060900720c */ /* 0x000fda0003f06070 */
[----:B0-----:R-:W-:Y:S05]  /*0220*/  @!P0 BRA `(.L_x_0) ;  /* 0xfffffffc00d08947 */ /* 0x001fea000383ffff */
[----:B------:R-:W-:Y:S05]  /*0230*/  EXIT ;  /* 0x000000000000794d */ /* 0x000fea0003800000 */
.L_x_1:
[----:B------:R-:W-:-:S00]  /*0240*/  BRA `(.L_x_1) ;  /* 0xfffffffc00fc7947 */ /* 0x000fc0000383ffff */
[----:B------:R-:W-:-:S00]  /*0250*/  NOP ;  /* 0x0000000000007918 */ /* 0x000fc00000000000 */
        /* <DEDUP_REMOVED lines=10> */
.L_x_2:


//--------------------- .nv.shared._Z3sumdPdd     --------------------------
	.section	.nv.shared._Z3sumdPdd,"aw",@nobits
	.sectionflags	@""
	.align	16
	.zero		1024


//--------------------- .nv.shared.reserved.0     --------------------------
	.section	.nv.shared.reserved.0,"aw",@nobits
	.weak		__nv_reservedSMEM_offset_0_alias
	.size		__nv_reservedSMEM_offset_0_alias, 0, 64
	.other		__nv_reservedSMEM_offset_0_alias,@"STO_CUDA_RESERVED_SHARED STV_DEFAULT"
__nv_reservedSMEM_offset_0_alias:
	.zero		0
	.zero		64


//--------------------- .nv.constant0._Z3sumdPdd  --------------------------
	.section	.nv.constant0._Z3sumdPdd,"a",@progbits
	.sectionflags	@""
	.align	4
.nv.constant0._Z3sumdPdd:
	.zero		920


//--------------------- SYMBOLS --------------------------

	.type		.nv.reservedSmem.offset0,@object
	.size		.nv.reservedSmem.offset0,0x4
	.type		.nv.reservedSmem.cap,@object
	.size		.nv.reservedSmem.cap,0x4
